//
// Generated by NVIDIA NVVM Compiler
//
// Compiler Build ID: CL-36424714
// Cuda compilation tools, release 13.0, V13.0.88
// Based on NVVM 20.0.0
//

.version 9.0
.target sm_100
.address_size 64

	// .globl	_Z20matrixMultiplyKerneliPfS_S_

.visible .entry _Z20matrixMultiplyKerneliPfS_S_(
	.param .u32 _Z20matrixMultiplyKerneliPfS_S__param_0,
	.param .u64 .ptr .align 1 _Z20matrixMultiplyKerneliPfS_S__param_1,
	.param .u64 .ptr .align 1 _Z20matrixMultiplyKerneliPfS_S__param_2,
	.param .u64 .ptr .align 1 _Z20matrixMultiplyKerneliPfS_S__param_3
)
{
	.reg .pred 	%p<10>;
	.reg .b32 	%r<40>;
	.reg .b32 	%f<67>;
	.reg .b64 	%rd<67>;

	ld.param.u32 	%r18, [_Z20matrixMultiplyKerneliPfS_S__param_0];
	ld.param.u64 	%rd14, [_Z20matrixMultiplyKerneliPfS_S__param_1];
	ld.param.u64 	%rd15, [_Z20matrixMultiplyKerneliPfS_S__param_2];
	cvta.to.global.u64 	%rd1, %rd15;
	cvta.to.global.u64 	%rd2, %rd14;
	mov.u32 	%r19, %ctaid.y;
	mov.u32 	%r20, %ntid.y;
	mov.u32 	%r21, %tid.y;
	mad.lo.s32 	%r1, %r19, %r20, %r21;
	mov.u32 	%r22, %ctaid.x;
	mov.u32 	%r23, %ntid.x;
	mov.u32 	%r24, %tid.x;
	mad.lo.s32 	%r2, %r22, %r23, %r24;
	max.s32 	%r25, %r1, %r2;
	setp.ge.s32 	%p1, %r25, %r18;
	@%p1 bra 	$L__BB0_13;
	mul.lo.s32 	%r3, %r1, %r18;
	and.b32  	%r4, %r18, 7;
	setp.lt.u32 	%p2, %r18, 8;
	mov.f32 	%f66, 0f00000000;
	mov.b32 	%r38, 0;
	@%p2 bra 	$L__BB0_4;
	and.b32  	%r38, %r18, 2147483640;
	neg.s32 	%r36, %r38;
	mul.wide.s32 	%rd16, %r18, 4;
	add.s64 	%rd3, %rd1, %rd16;
	shl.b32 	%r7, %r18, 3;
	mul.wide.s32 	%rd17, %r18, 8;
	add.s64 	%rd4, %rd1, %rd17;
	mul.wide.s32 	%rd18, %r18, 12;
	add.s64 	%rd5, %rd1, %rd18;
	mul.wide.s32 	%rd19, %r18, 16;
	add.s64 	%rd6, %rd1, %rd19;
	mul.wide.s32 	%rd20, %r18, 20;
	add.s64 	%rd7, %rd1, %rd20;
	mul.wide.s32 	%rd21, %r18, 24;
	add.s64 	%rd8, %rd1, %rd21;
	mul.wide.s32 	%rd22, %r18, 28;
	add.s64 	%rd9, %rd1, %rd22;
	mul.wide.u32 	%rd23, %r3, 4;
	add.s64 	%rd24, %rd23, %rd2;
	add.s64 	%rd66, %rd24, 16;
	mov.f32 	%f66, 0f00000000;
	mov.u32 	%r35, %r2;
$L__BB0_3:
	.pragma "nounroll";
	mul.wide.s32 	%rd25, %r35, 4;
	add.s64 	%rd26, %rd3, %rd25;
	add.s64 	%rd27, %rd4, %rd25;
	add.s64 	%rd28, %rd5, %rd25;
	add.s64 	%rd29, %rd6, %rd25;
	add.s64 	%rd30, %rd7, %rd25;
	add.s64 	%rd31, %rd8, %rd25;
	add.s64 	%rd32, %rd9, %rd25;
	add.s64 	%rd33, %rd1, %rd25;
	ld.global.f32 	%f16, [%rd66+-16];
	ld.global.f32 	%f17, [%rd33];
	fma.rn.f32 	%f18, %f16, %f17, %f66;
	ld.global.f32 	%f19, [%rd66+-12];
	ld.global.f32 	%f20, [%rd26];
	fma.rn.f32 	%f21, %f19, %f20, %f18;
	ld.global.f32 	%f22, [%rd66+-8];
	ld.global.f32 	%f23, [%rd27];
	fma.rn.f32 	%f24, %f22, %f23, %f21;
	ld.global.f32 	%f25, [%rd66+-4];
	ld.global.f32 	%f26, [%rd28];
	fma.rn.f32 	%f27, %f25, %f26, %f24;
	ld.global.f32 	%f28, [%rd66];
	ld.global.f32 	%f29, [%rd29];
	fma.rn.f32 	%f30, %f28, %f29, %f27;
	ld.global.f32 	%f31, [%rd66+4];
	ld.global.f32 	%f32, [%rd30];
	fma.rn.f32 	%f33, %f31, %f32, %f30;
	ld.global.f32 	%f34, [%rd66+8];
	ld.global.f32 	%f35, [%rd31];
	fma.rn.f32 	%f36, %f34, %f35, %f33;
	ld.global.f32 	%f37, [%rd66+12];
	ld.global.f32 	%f38, [%rd32];
	fma.rn.f32 	%f66, %f37, %f38, %f36;
	add.s32 	%r36, %r36, 8;
	add.s32 	%r35, %r35, %r7;
	add.s64 	%rd66, %rd66, 32;
	setp.ne.s32 	%p3, %r36, 0;
	@%p3 bra 	$L__BB0_3;
$L__BB0_4:
	setp.eq.s32 	%p4, %r4, 0;
	@%p4 bra 	$L__BB0_12;
	and.b32  	%r13, %r18, 3;
	setp.lt.u32 	%p5, %r4, 4;
	@%p5 bra 	$L__BB0_7;
	add.s32 	%r27, %r38, %r3;
	mul.wide.u32 	%rd34, %r27, 4;
	add.s64 	%rd35, %rd2, %rd34;
	ld.global.f32 	%f40, [%rd35];
	mad.lo.s32 	%r28, %r38, %r18, %r2;
	mul.wide.s32 	%rd36, %r28, 4;
	add.s64 	%rd37, %rd1, %rd36;
	ld.global.f32 	%f41, [%rd37];
	fma.rn.f32 	%f42, %f40, %f41, %f66;
	cvt.u64.u32 	%rd38, %r3;
	cvt.u64.u32 	%rd39, %r38;
	add.s64 	%rd40, %rd39, %rd38;
	shl.b64 	%rd41, %rd40, 2;
	add.s64 	%rd42, %rd2, %rd41;
	ld.global.f32 	%f43, [%rd42+4];
	mul.wide.s32 	%rd43, %r18, 4;
	add.s64 	%rd44, %rd37, %rd43;
	ld.global.f32 	%f44, [%rd44];
	fma.rn.f32 	%f45, %f43, %f44, %f42;
	ld.global.f32 	%f46, [%rd42+8];
	add.s64 	%rd45, %rd44, %rd43;
	ld.global.f32 	%f47, [%rd45];
	fma.rn.f32 	%f48, %f46, %f47, %f45;
	ld.global.f32 	%f49, [%rd42+12];
	add.s64 	%rd46, %rd45, %rd43;
	ld.global.f32 	%f50, [%rd46];
	fma.rn.f32 	%f66, %f49, %f50, %f48;
	add.s32 	%r38, %r38, 4;
$L__BB0_7:
	setp.eq.s32 	%p6, %r13, 0;
	@%p6 bra 	$L__BB0_12;
	setp.eq.s32 	%p7, %r13, 1;
	@%p7 bra 	$L__BB0_10;
	add.s32 	%r29, %r38, %r3;
	mul.wide.u32 	%rd47, %r29, 4;
	add.s64 	%rd48, %rd2, %rd47;
	ld.global.f32 	%f52, [%rd48];
	mad.lo.s32 	%r30, %r38, %r18, %r2;
	mul.wide.s32 	%rd49, %r30, 4;
	add.s64 	%rd50, %rd1, %rd49;
	ld.global.f32 	%f53, [%rd50];
	fma.rn.f32 	%f54, %f52, %f53, %f66;
	cvt.u64.u32 	%rd51, %r3;
	cvt.u64.u32 	%rd52, %r38;
	add.s64 	%rd53, %rd52, %rd51;
	shl.b64 	%rd54, %rd53, 2;
	add.s64 	%rd55, %rd2, %rd54;
	ld.global.f32 	%f55, [%rd55+4];
	mul.wide.s32 	%rd56, %r18, 4;
	add.s64 	%rd57, %rd50, %rd56;
	ld.global.f32 	%f56, [%rd57];
	fma.rn.f32 	%f66, %f55, %f56, %f54;
	add.s32 	%r38, %r38, 2;
$L__BB0_10:
	and.b32  	%r31, %r18, 1;
	setp.eq.b32 	%p8, %r31, 1;
	not.pred 	%p9, %p8;
	@%p9 bra 	$L__BB0_12;
	add.s32 	%r32, %r38, %r3;
	mul.wide.u32 	%rd58, %r32, 4;
	add.s64 	%rd59, %rd2, %rd58;
	ld.global.f32 	%f57, [%rd59];
	mad.lo.s32 	%r33, %r38, %r18, %r2;
	mul.wide.s32 	%rd60, %r33, 4;
	add.s64 	%rd61, %rd1, %rd60;
	ld.global.f32 	%f58, [%rd61];
	fma.rn.f32 	%f66, %f57, %f58, %f66;
$L__BB0_12:
	ld.param.u64 	%rd65, [_Z20matrixMultiplyKerneliPfS_S__param_3];
	add.s32 	%r34, %r3, %r2;
	cvta.to.global.u64 	%rd62, %rd65;
	mul.wide.s32 	%rd63, %r34, 4;
	add.s64 	%rd64, %rd62, %rd63;
	st.global.f32 	[%rd64], %f66;
$L__BB0_13:
	ret;

}


// ===== COMPILED SASS (sm_100) =====

	.target	sm_100

	.elftype	@"ET_EXEC"


//--------------------- .note.nv.tkinfo           --------------------------
	.section	.note.nv.tkinfo,"",@"SHT_NOTE"
	.sectionflags	@"SHF_NOTE_NV_TKINFO"
	.tkinfo
        /*0018*/ 	.word	0x00000002
        /*0030*/ 	.string	""
        /*0030*/ 	.string	"ptxas"
        /*0030*/ 	.string	"Cuda compilation tools, release 13.0, V13.0.88"
        /*0030*/ 	.string	"Build cuda_13.0.r13.0/compiler.36424714_0"
        /*0030*/ 	.string	"-arch sm_100 -m 64 "



//--------------------- .note.nv.cuinfo           --------------------------
	.section	.note.nv.cuinfo,"",@"SHT_NOTE"
	.sectionflags	@"SHF_NOTE_NV_CUINFO"
        /*0018*/ 	.short	0x0002
        /*001a*/ 	.short	0x0064
        /*001c*/ 	.short	0x0082
	.zero		2


//--------------------- .nv.info                  --------------------------
	.section	.nv.info,"",@"SHT_CUDA_INFO"
	.align	4


	//----- nvinfo : EIATTR_REGCOUNT
	.align		4
        /*0000*/ 	.byte	0x04, 0x2f
        /*0002*/ 	.short	(.L_1 - .L_0)
	.align		4
.L_0:
        /*0004*/ 	.word	index@(_Z20matrixMultiplyKerneliPfS_S_)
        /*0008*/ 	.word	0x0000001e


	//----- nvinfo : EIATTR_FRAME_SIZE
	.align		4
.L_1:
        /*000c*/ 	.byte	0x04, 0x11
        /*000e*/ 	.short	(.L_3 - .L_2)
	.align		4
.L_2:
        /*0010*/ 	.word	index@(_Z20matrixMultiplyKerneliPfS_S_)
        /*0014*/ 	.word	0x00000000


	//----- nvinfo : EIATTR_MIN_STACK_SIZE
	.align		4
.L_3:
        /*0018*/ 	.byte	0x04, 0x12
        /*001a*/ 	.short	(.L_5 - .L_4)
	.align		4
.L_4:
        /*001c*/ 	.word	index@(_Z20matrixMultiplyKerneliPfS_S_)
        /*0020*/ 	.word	0x00000000
.L_5:


//--------------------- .nv.compat                --------------------------
	.section	.nv.compat,"",@"SHT_CUDA_COMPAT_INFO"
	.align	4
        /*0000*/ 	.byte	0x02, 0x09, 0x00, 0x00, 0x02, 0x02, 0x01, 0x00, 0x02, 0x05, 0x05, 0x00, 0x03, 0x07, 0x01, 0x01
        /*0010*/ 	.byte	0x02, 0x03, 0x00, 0x00, 0x02, 0x06, 0x01, 0x00, 0x04, 0x0b, 0x08, 0x00, 0x09, 0x00, 0x00, 0x00
        /*0020*/ 	.byte	0x00, 0x00, 0x00, 0x00


//--------------------- .nv.info._Z20matrixMultiplyKerneliPfS_S_ --------------------------
	.section	.nv.info._Z20matrixMultiplyKerneliPfS_S_,"",@"SHT_CUDA_INFO"
	.sectionflags	@""
	.align	4


	//----- nvinfo : EIATTR_CUDA_API_VERSION
	.align		4
        /*0000*/ 	.byte	0x04, 0x37
        /*0002*/ 	.short	(.L_7 - .L_6)
.L_6:
        /*0004*/ 	.word	0x00000082


	//----- nvinfo : EIATTR_KPARAM_INFO
	.align		4
.L_7:
        /*0008*/ 	.byte	0x04, 0x17
        /*000a*/ 	.short	(.L_9 - .L_8)
.L_8:
        /*000c*/ 	.word	0x00000000
        /*0010*/ 	.short	0x0003
        /*0012*/ 	.short	0x0018
        /*0014*/ 	.byte	0x00, 0xf5, 0x21, 0x00


	//----- nvinfo : EIATTR_KPARAM_INFO
	.align		4
.L_9:
        /*0018*/ 	.byte	0x04, 0x17
        /*001a*/ 	.short	(.L_11 - .L_10)
.L_10:
        /*001c*/ 	.word	0x00000000
        /*0020*/ 	.short	0x0002
        /*0022*/ 	.short	0x0010
        /*0024*/ 	.byte	0x00, 0xf5, 0x21, 0x00


	//----- nvinfo : EIATTR_KPARAM_INFO
	.align		4
.L_11:
        /*0028*/ 	.byte	0x04, 0x17
        /*002a*/ 	.short	(.L_13 - .L_12)
.L_12:
        /*002c*/ 	.word	0x00000000
        /*0030*/ 	.short	0x0001
        /*0032*/ 	.short	0x0008
        /*0034*/ 	.byte	0x00, 0xf5, 0x21, 0x00


	//----- nvinfo : EIATTR_KPARAM_INFO
	.align		4
.L_13:
        /*0038*/ 	.byte	0x04, 0x17
        /*003a*/ 	.short	(.L_15 - .L_14)
.L_14:
        /*003c*/ 	.word	0x00000000
        /*0040*/ 	.short	0x0000
        /*0042*/ 	.short	0x0000
        /*0044*/ 	.byte	0x00, 0xf0, 0x11, 0x00


	//----- nvinfo : EIATTR_SPARSE_MMA_MASK
	.align		4
.L_15:
        /*0048*/ 	.byte	0x03, 0x50
        /*004a*/ 	.short	0x0000


	//----- nvinfo : EIATTR_MAXREG_COUNT
	.align		4
        /*004c*/ 	.byte	0x03, 0x1b
        /*004e*/ 	.short	0x00ff


	//----- nvinfo : EIATTR_MERCURY_ISA_VERSION
	.align		4
        /*0050*/ 	.byte	0x03, 0x5f
        /*0052*/ 	.short	0x0101


	//----- nvinfo : EIATTR_VRC_CTA_INIT_COUNT
	.align		4
        /*0054*/ 	.byte	0x02, 0x4a
	.zero		1
	.zero		1


	//----- nvinfo : EIATTR_EXIT_INSTR_OFFSETS
	.align		4
        /*0058*/ 	.byte	0x04, 0x1c
        /*005a*/ 	.short	(.L_17 - .L_16)


	//   ....[0]....
.L_16:
        /*005c*/ 	.word	0x000000c0


	//   ....[1]....
        /*0060*/ 	.word	0x00000aa0


	//----- nvinfo : EIATTR_CBANK_PARAM_SIZE
	.align		4
.L_17:
        /*0064*/ 	.byte	0x03, 0x19
        /*0066*/ 	.short	0x0020


	//----- nvinfo : EIATTR_PARAM_CBANK
	.align		4
        /*0068*/ 	.byte	0x04, 0x0a
        /*006a*/ 	.short	(.L_19 - .L_18)
	.align		4
.L_18:
        /*006c*/ 	.word	index@(.nv.constant0._Z20matrixMultiplyKerneliPfS_S_)
        /*0070*/ 	.short	0x0380
        /*0072*/ 	.short	0x0020


	//----- nvinfo : EIATTR_SW_WAR
	.align		4
.L_19:
        /*0074*/ 	.byte	0x04, 0x36
        /*0076*/ 	.short	(.L_21 - .L_20)
.L_20:
        /*0078*/ 	.word	0x00000008
.L_21:


//--------------------- .nv.callgraph             --------------------------
	.section	.nv.callgraph,"",@"SHT_CUDA_CALLGRAPH"
	.align	4
	.sectionentsize	8
	.align		4
        /*0000*/ 	.word	0x00000000
	.align		4
        /*0004*/ 	.word	0xffffffff
	.align		4
        /*0008*/ 	.word	0x00000000
	.align		4
        /*000c*/ 	.word	0xfffffffe
	.align		4
        /*0010*/ 	.word	0x00000000
	.align		4
        /*0014*/ 	.word	0xfffffffd
	.align		4
        /*0018*/ 	.word	0x00000000
	.align		4
        /*001c*/ 	.word	0xfffffffc


//--------------------- .text._Z20matrixMultiplyKerneliPfS_S_ --------------------------
	.section	.text._Z20matrixMultiplyKerneliPfS_S_,"ax",@progbits
	.align	128
        .global         _Z20matrixMultiplyKerneliPfS_S_
        .type           _Z20matrixMultiplyKerneliPfS_S_,@function
        .size           _Z20matrixMultiplyKerneliPfS_S_,(.L_x_5 - _Z20matrixMultiplyKerneliPfS_S_)
        .other          _Z20matrixMultiplyKerneliPfS_S_,@"STO_CUDA_ENTRY STV_DEFAULT"
_Z20matrixMultiplyKerneliPfS_S_:
.text._Z20matrixMultiplyKerneliPfS_S_:
[----:B------:R-:W-:Y:S01]  /*0000*/  LDC R1, c[0x0][0x37c] ;  /* 0x0000df00ff017b82 */ /* 0x000fe20000000800 */
[----:B------:R-:W0:Y:S07]  /*0010*/  S2R R0, SR_TID.Y ;  /* 0x0000000000007919 */ /* 0x000e2e0000002200 */
[----:B------:R-:W0:Y:S01]  /*0020*/  S2UR UR4, SR_CTAID.Y ;  /* 0x00000000000479c3 */ /* 0x000e220000002600 */
[----:B------:R-:W1:Y:S01]  /*0030*/  LDCU UR20, c[0x0][0x380] ;  /* 0x00007000ff1477ac */ /* 0x000e620008000800 */
[----:B------:R-:W2:Y:S06]  /*0040*/  S2R R3, SR_TID.X ;  /* 0x0000000000037919 */ /* 0x000eac0000002100 */
[----:B------:R-:W0:Y:S08]  /*0050*/  LDC R13, c[0x0][0x364] ;  /* 0x0000d900ff0d7b82 */ /* 0x000e300000000800 */
[----:B------:R-:W2:Y:S08]  /*0060*/  S2UR UR5, SR_CTAID.X ;  /* 0x00000000000579c3 */ /* 0x000eb00000002500 */
[----:B------:R-:W2:Y:S01]  /*0070*/  LDC R2, c[0x0][0x360] ;  /* 0x0000d800ff027b82 */ /* 0x000ea20000000800 */
[----:B0-----:R-:W-:-:S02]  /*0080*/  IMAD R13, R13, UR4, R0 ;  /* 0x000000040d0d7c24 */ /* 0x001fc4000f8e0200 */
[----:B--2---:R-:W-:-:S05]  /*0090*/  IMAD R0, R2, UR5, R3 ;  /* 0x0000000502007c24 */ /* 0x004fca000f8e0203 */
[----:B------:R-:W-:-:S04]  /*00a0*/  VIMNMX R2, PT, PT, R13, R0, !PT ;  /* 0x000000000d027248 */ /* 0x000fc80007fe0100 */
[----:B-1----:R-:W-:-:S13]  /*00b0*/  ISETP.GE.AND P0, PT, R2, UR20, PT ;  /* 0x0000001402007c0c */ /* 0x002fda000bf06270 */
[----:B------:R-:W-:Y:S05]  /*00c0*/  @P0 EXIT ;  /* 0x000000000000094d */ /* 0x000fea0003800000 */
[----:B------:R-:W-:Y:S01]  /*00d0*/  UISETP.GE.U32.AND UP0, UPT, UR20, 0x8, UPT ;  /* 0x000000081400788c */ /* 0x000fe2000bf06070 */
[----:B------:R-:W-:Y:S02]  /*00e0*/  HFMA2 R12, -RZ, RZ, 0, 0 ;  /* 0x00000000ff0c7431 */ /* 0x000fe400000001ff */
[----:B------:R-:W-:Y:S01]  /*00f0*/  IMAD R13, R13, UR20, RZ ;  /* 0x000000140d0d7c24 */ /* 0x000fe2000f8e02ff */
[----:B------:R-:W-:Y:S01]  /*0100*/  UMOV UR4, URZ ;  /* 0x000000ff00047c82 */ /* 0x000fe20008000000 */
[----:B------:R-:W0:Y:S04]  /*0110*/  LDCU.64 UR18, c[0x0][0x358] ;  /* 0x00006b00ff1277ac */ /* 0x000e280008000a00 */
[----:B------:R-:W-:Y:S05]  /*0120*/  BRA.U !UP0, `(.L_x_0) ;  /* 0x0000000508007547 */ /* 0x000fea000b800000 */
[----:B------:R-:W1:Y:S01]  /*0130*/  LDC.64 R2, c[0x0][0x388] ;  /* 0x0000e200ff027b82 */ /* 0x000e620000000a00 */
[----:B------:R-:W2:Y:S01]  /*0140*/  LDCU.64 UR22, c[0x0][0x390] ;  /* 0x00007200ff1677ac */ /* 0x000ea20008000a00 */
[----:B------:R-:W-:Y:S02]  /*0150*/  MOV R12, RZ ;  /* 0x000000ff000c7202 */ /* 0x000fe40000000f00 */
[----:B------:R-:W-:Y:S01]  /*0160*/  MOV R14, R0 ;  /* 0x00000000000e7202 */ /* 0x000fe20000000f00 */
[----:B------:R-:W-:-:S04]  /*0170*/  ULOP3.LUT UR4, UR20, 0x7ffffff8, URZ, 0xc0, !UPT ;  /* 0x7ffffff814047892 */ /* 0x000fc8000f8ec0ff */
[----:B------:R-:W-:Y:S02]  /*0180*/  UIADD3 UR5, UPT, UPT, -UR4, URZ, URZ ;  /* 0x000000ff04057290 */ /* 0x000fe4000fffe1ff */
[----:B--2---:R-:W-:Y:S02]  /*0190*/  UIMAD.WIDE UR6, UR20, 0x8, UR22 ;  /* 0x00000008140678a5 */ /* 0x004fe4000f8e0216 */
[----:B------:R-:W-:Y:S02]  /*01a0*/  UIMAD.WIDE UR8, UR20, 0xc, UR22 ;  /* 0x0000000c140878a5 */ /* 0x000fe4000f8e0216 */
[----:B------:R-:W-:Y:S01]  /*01b0*/  UIMAD.WIDE UR10, UR20, 0x10, UR22 ;  /* 0x00000010140a78a5 */ /* 0x000fe2000f8e0216 */
[----:B-1----:R-:W-:Y:S01]  /*01c0*/  IMAD.WIDE.U32 R2, R13, 0x4, R2 ;  /* 0x000000040d027825 */ /* 0x002fe200078e0002 */
[----:B------:R-:W-:Y:S02]  /*01d0*/  UIMAD.WIDE UR12, UR20, 0x14, UR22 ;  /* 0x00000014140c78a5 */ /* 0x000fe4000f8e0216 */
[----:B------:R-:W-:Y:S01]  /*01e0*/  UIMAD.WIDE UR14, UR20, 0x18, UR22 ;  /* 0x00000018140e78a5 */ /* 0x000fe2000f8e0216 */
[----:B------:R-:W-:Y:S01]  /*01f0*/  IADD3 R2, P0, PT, R2, 0x10, RZ ;  /* 0x0000001002027810 */ /* 0x000fe20007f1e0ff */
[----:B------:R-:W-:-:S03]  /*0200*/  UIMAD.WIDE UR16, UR20, 0x1c, UR22 ;  /* 0x0000001c141078a5 */ /* 0x000fc6000f8e0216 */
[----:B------:R-:W-:-:S09]  /*0210*/  IADD3.X R3, PT, PT, RZ, R3, RZ, P0, !PT ;  /* 0x00000003ff037210 */ /* 0x000fd200007fe4ff */
.L_x_1:
[----:B------:R-:W-:Y:S01]  /*0220*/  UIMAD.WIDE UR24, UR20, 0x4, UR22 ;  /* 0x00000004141878a5 */ /* 0x000fe2000f8e0216 */
[----:B------:R-:W-:Y:S01]  /*0230*/  MOV R23, 0x4 ;  /* 0x0000000400177802 */ /* 0x000fe20000000f00 */
[----:B------:R-:W-:Y:S01]  /*0240*/  HFMA2 R25, -RZ, RZ, 0, 2.384185791015625e-07 ;  /* 0x00000004ff197431 */ /* 0x000fe200000001ff */
[----:B0-----:R-:W2:Y:S03]  /*0250*/  LDG.E R21, desc[UR18][R2.64+-0x10] ;  /* 0xfffff01202157981 */ /* 0x001ea6000c1e1900 */
[----:B------:R-:W-:Y:S01]  /*0260*/  IMAD.WIDE R22, R14, R23, UR22 ;  /* 0x000000160e167e25 */ /* 0x000fe2000f8e0217 */
[----:B------:R-:W-:Y:S01]  /*0270*/  MOV R8, UR24 ;  /* 0x0000001800087c02 */ /* 0x000fe20008000f00 */
[----:B------:R-:W3:Y:S01]  /*0280*/  LDG.E R19, desc[UR18][R2.64+-0xc] ;  /* 0xfffff41202137981 */ /* 0x000ee2000c1e1900 */
[----:B------:R-:W-:-:S03]  /*0290*/  MOV R9, UR25 ;  /* 0x0000001900097c02 */ /* 0x000fc60008000f00 */
[----:B------:R-:W2:Y:S01]  /*02a0*/  LDG.E R22, desc[UR18][R22.64] ;  /* 0x0000001216167981 */ /* 0x000ea2000c1e1900 */
[----:B------:R-:W-:Y:S02]  /*02b0*/  IMAD.MOV.U32 R11, RZ, RZ, 0x4 ;  /* 0x00000004ff0b7424 */ /* 0x000fe400078e00ff */
[----:B------:R-:W-:-:S04]  /*02c0*/  IMAD.WIDE R8, R14, 0x4, R8 ;  /* 0x000000040e087825 */ /* 0x000fc800078e0208 */
[----:B------:R-:W-:Y:S01]  /*02d0*/  HFMA2 R7, -RZ, RZ, 0, 2.384185791015625e-07 ;  /* 0x00000004ff077431 */ /* 0x000fe200000001ff */
[----:B------:R-:W-:Y:S01]  /*02e0*/  MOV R5, 0x4 ;  /* 0x0000000400057802 */ /* 0x000fe20000000f00 */
[----:B------:R-:W4:Y:S01]  /*02f0*/  LDG.E R17, desc[UR18][R2.64+-0x8] ;  /* 0xfffff81202117981 */ /* 0x000f22000c1e1900 */
[----:B------:R-:W-:-:S03]  /*0300*/  IMAD.WIDE R24, R14, R25, UR6 ;  /* 0x000000060e187e25 */ /* 0x000fc6000f8e0219 */
[----:B------:R0:W3:Y:S01]  /*0310*/  LDG.E R20, desc[UR18][R8.64] ;  /* 0x0000001208147981 */ /* 0x0000e2000c1e1900 */
[----:B------:R-:W-:-:S03]  /*0320*/  IMAD.WIDE R10, R14, R11, UR8 ;  /* 0x000000080e0a7e25 */ /* 0x000fc6000f8e020b */
[----:B------:R-:W4:Y:S01]  /*0330*/  LDG.E R18, desc[UR18][R24.64] ;  /* 0x0000001218127981 */ /* 0x000f22000c1e1900 */
[----:B------:R-:W-:-:S04]  /*0340*/  IMAD.WIDE R4, R14, R5, UR10 ;  /* 0x0000000a0e047e25 */ /* 0x000fc8000f8e0205 */
[----:B------:R-:W-:Y:S01]  /*0350*/  HFMA2 R27, -RZ, RZ, 0, 2.384185791015625e-07 ;  /* 0x00000004ff1b7431 */ /* 0x000fe200000001ff */
[----:B------:R1:W5:Y:S01]  /*0360*/  LDG.E R16, desc[UR18][R10.64] ;  /* 0x000000120a107981 */ /* 0x000362000c1e1900 */
[C---:B------:R-:W-:Y:S01]  /*0370*/  IMAD.WIDE R6, R14.reuse, R7, UR12 ;  /* 0x0000000c0e067e25 */ /* 0x040fe2000f8e0207 */
[----:B0-----:R-:W-:Y:S02]  /*0380*/  MOV R9, 0x4 ;  /* 0x0000000400097802 */ /* 0x001fe40000000f00 */
[----:B------:R-:W5:Y:S04]  /*0390*/  LDG.E R15, desc[UR18][R2.64+-0x4] ;  /* 0xfffffc12020f7981 */ /* 0x000f68000c1e1900 */
[----:B------:R0:W5:Y:S01]  /*03a0*/  LDG.E R4, desc[UR18][R4.64] ;  /* 0x0000001204047981 */ /* 0x000162000c1e1900 */
[----:B------:R-:W-:-:S03]  /*03b0*/  IMAD.WIDE R8, R14, R9, UR14 ;  /* 0x0000000e0e087e25 */ /* 0x000fc6000f8e0209 */
[----:B------:R-:W5:Y:S01]  /*03c0*/  LDG.E R23, desc[UR18][R2.64] ;  /* 0x0000001202177981 */ /* 0x000f62000c1e1900 */
[----:B-1----:R-:W-:-:S03]  /*03d0*/  IMAD.WIDE R10, R14, R27, UR16 ;  /* 0x000000100e0a7e25 */ /* 0x002fc6000f8e021b */
[----:B------:R-:W5:Y:S04]  /*03e0*/  LDG.E R7, desc[UR18][R6.64] ;  /* 0x0000001206077981 */ /* 0x000f68000c1e1900 */
[----:B------:R-:W5:Y:S04]  /*03f0*/  LDG.E R24, desc[UR18][R2.64+0x4] ;  /* 0x0000041202187981 */ /* 0x000f68000c1e1900 */
[----:B------:R-:W5:Y:S04]  /*0400*/  LDG.E R8, desc[UR18][R8.64] ;  /* 0x0000001208087981 */ /* 0x000f68000c1e1900 */
[----:B------:R-:W5:Y:S04]  /*0410*/  LDG.E R25, desc[UR18][R2.64+0x8] ;  /* 0x0000081202197981 */ /* 0x000f68000c1e1900 */
[----:B------:R-:W5:Y:S04]  /*0420*/  LDG.E R10, desc[UR18][R10.64] ;  /* 0x000000120a0a7981 */ /* 0x000f68000c1e1900 */
[----:B------:R1:W5:Y:S01]  /*0430*/  LDG.E R27, desc[UR18][R2.64+0xc] ;  /* 0x00000c12021b7981 */ /* 0x000362000c1e1900 */
[----:B------:R-:W-:-:S04]  /*0440*/  UIADD3 UR5, UPT, UPT, UR5, 0x8, URZ ;  /* 0x0000000805057890 */ /* 0x000fc8000fffe0ff */
[----:B------:R-:W-:Y:S01]  /*0450*/  UISETP.NE.AND UP0, UPT, UR5, URZ, UPT ;  /* 0x000000ff0500728c */ /* 0x000fe2000bf05270 */
[----:B0-----:R-:W-:Y:S02]  /*0460*/  MOV R5, UR20 ;  /* 0x0000001400057c02 */ /* 0x001fe40008000f00 */
[----:B-1----:R-:W-:-:S03]  /*0470*/  IADD3 R2, P0, PT, R2, 0x20, RZ ;  /* 0x0000002002027810 */ /* 0x002fc60007f1e0ff */
[----:B------:R-:W-:Y:S01]  /*0480*/  IMAD R14, R5, 0x8, R14 ;  /* 0x00000008050e7824 */ /* 0x000fe200078e020e */
[----:B------:R-:W-:Y:S01]  /*0490*/  IADD3.X R3, PT, PT, RZ, R3, RZ, P0, !PT ;  /* 0x00000003ff037210 */ /* 0x000fe200007fe4ff */
[----:B--2---:R-:W-:-:S04]  /*04a0*/  FFMA R22, R21, R22, R12 ;  /* 0x0000001615167223 */ /* 0x004fc8000000000c */
[----:B---3--:R-:W-:-:S04]  /*04b0*/  FFMA R20, R19, R20, R22 ;  /* 0x0000001413147223 */ /* 0x008fc80000000016 */
[----:B----4-:R-:W-:-:S04]  /*04c0*/  FFMA R18, R17, R18, R20 ;  /* 0x0000001211127223 */ /* 0x010fc80000000014 */
[----:B-----5:R-:W-:-:S04]  /*04d0*/  FFMA R16, R15, R16, R18 ;  /* 0x000000100f107223 */ /* 0x020fc80000000012 */
[----:B------:R-:W-:-:S04]  /*04e0*/  FFMA R23, R23, R4, R16 ;  /* 0x0000000417177223 */ /* 0x000fc80000000010 */
[----:B------:R-:W-:-:S04]  /*04f0*/  FFMA R24, R24, R7, R23 ;  /* 0x0000000718187223 */ /* 0x000fc80000000017 */
[----:B------:R-:W-:-:S04]  /*0500*/  FFMA R8, R25, R8, R24 ;  /* 0x0000000819087223 */ /* 0x000fc80000000018 */
[----:B------:R-:W-:Y:S01]  /*0510*/  FFMA R12, R27, R10, R8 ;  /* 0x0000000a1b0c7223 */ /* 0x000fe20000000008 */
[----:B------:R-:W-:Y:S06]  /*0520*/  BRA.U UP0, `(.L_x_1) ;  /* 0xfffffffd003c7547 */ /* 0x000fec000b83ffff */
.L_x_0:
[----:B------:R-:W-:-:S04]  /*0530*/  ULOP3.LUT UR6, UR20, 0x7, URZ, 0xc0, !UPT ;  /* 0x0000000714067892 */ /* 0x000fc8000f8ec0ff */
[----:B------:R-:W-:-:S09]  /*0540*/  UISETP.NE.AND UP0, UPT, UR6, URZ, UPT ;  /* 0x000000ff0600728c */ /* 0x000fd2000bf05270 */
[----:B------:R-:W-:Y:S05]  /*0550*/  BRA.U !UP0, `(.L_x_2) ;  /* 0x0000000508407547 */ /* 0x000fea000b800000 */
[----:B------:R-:W-:Y:S02]  /*0560*/  UISETP.GE.U32.AND UP0, UPT, UR6, 0x4, UPT ;  /* 0x000000040600788c */ /* 0x000fe4000bf06070 */
[----:B------:R-:W-:-:S04]  /*0570*/  ULOP3.LUT UR5, UR20, 0x3, URZ, 0xc0, !UPT ;  /* 0x0000000314057892 */ /* 0x000fc8000f8ec0ff */
[----:B------:R-:W-:-:S03]  /*0580*/  UISETP.NE.AND UP1, UPT, UR5, URZ, UPT ;  /* 0x000000ff0500728c */ /* 0x000fc6000bf25270 */
[----:B------:R-:W-:Y:S08]  /*0590*/  BRA.U !UP0, `(.L_x_3) ;  /* 0x00000001087c7547 */ /* 0x000ff0000b800000 */
[----:B------:R-:W1:Y:S01]  /*05a0*/  LDC.64 R6, c[0x0][0x390] ;  /* 0x0000e400ff067b82 */ /* 0x000e620000000a00 */
[----:B------:R-:W2:Y:S01]  /*05b0*/  LDCU.64 UR6, c[0x0][0x388] ;  /* 0x00007100ff0677ac */ /* 0x000ea20008000a00 */
[----:B------:R-:W-:Y:S02]  /*05c0*/  MOV R9, UR4 ;  /* 0x0000000400097c02 */ /* 0x000fe40008000f00 */
[C---:B------:R-:W-:Y:S02]  /*05d0*/  IADD3 R3, PT, PT, R13.reuse, UR4, RZ ;  /* 0x000000040d037c10 */ /* 0x040fe4000fffe0ff */
[----:B------:R-:W-:Y:S01]  /*05e0*/  IADD3 R10, P0, PT, R13, UR4, RZ ;  /* 0x000000040d0a7c10 */ /* 0x000fe2000ff1e0ff */
[----:B------:R-:W-:Y:S01]  /*05f0*/  IMAD R9, R9, UR20, R0 ;  /* 0x0000001409097c24 */ /* 0x000fe2000f8e0200 */
[----:B------:R-:W3:Y:S01]  /*0600*/  LDC.64 R4, c[0x0][0x388] ;  /* 0x0000e200ff047b82 */ /* 0x000ee20000000a00 */
[----:B------:R-:W-:Y:S02]  /*0610*/  MOV R11, UR20 ;  /* 0x00000014000b7c02 */ /* 0x000fe40008000f00 */
[----:B------:R-:W-:Y:S01]  /*0620*/  MOV R15, UR20 ;  /* 0x00000014000f7c02 */ /* 0x000fe20008000f00 */
[----:B-1----:R-:W-:Y:S01]  /*0630*/  IMAD.WIDE R6, R9, 0x4, R6 ;  /* 0x0000000409067825 */ /* 0x002fe200078e0206 */
[----:B------:R-:W-:-:S05]  /*0640*/  MOV R9, UR20 ;  /* 0x0000001400097c02 */ /* 0x000fca0008000f00 */
[----:B------:R-:W-:Y:S02]  /*0650*/  IMAD.WIDE R8, R9, 0x4, R6 ;  /* 0x0000000409087825 */ /* 0x000fe400078e0206 */
[----:B0-----:R-:W4:Y:S02]  /*0660*/  LDG.E R6, desc[UR18][R6.64] ;  /* 0x0000001206067981 */ /* 0x001f24000c1e1900 */
[----:B---3--:R-:W-:Y:S01]  /*0670*/  IMAD.WIDE.U32 R4, R3, 0x4, R4 ;  /* 0x0000000403047825 */ /* 0x008fe200078e0004 */
[----:B------:R-:W-:Y:S01]  /*0680*/  IADD3.X R3, PT, PT, RZ, RZ, RZ, P0, !PT ;  /* 0x000000ffff037210 */ /* 0x000fe200007fe4ff */
[----:B------:R-:W3:Y:S01]  /*0690*/  LDG.E R17, desc[UR18][R8.64] ;  /* 0x0000001208117981 */ /* 0x000ee2000c1e1900 */
[----:B--2---:R-:W-:-:S03]  /*06a0*/  LEA R2, P0, R10, UR6, 0x2 ;  /* 0x000000060a027c11 */ /* 0x004fc6000f8010ff */
[----:B------:R-:W4:Y:S01]  /*06b0*/  LDG.E R5, desc[UR18][R4.64] ;  /* 0x0000001204057981 */ /* 0x000f22000c1e1900 */
[----:B------:R-:W-:Y:S01]  /*06c0*/  LEA.HI.X R3, R10, UR7, R3, 0x2, P0 ;  /* 0x000000070a037c11 */ /* 0x000fe200080f1403 */
[----:B------:R-:W-:-:S04]  /*06d0*/  IMAD.WIDE R10, R11, 0x4, R8 ;  /* 0x000000040b0a7825 */ /* 0x000fc800078e0208 */
[----:B------:R-:W3:Y:S01]  /*06e0*/  LDG.E R16, desc[UR18][R2.64+0x4] ;  /* 0x0000041202107981 */ /* 0x000ee2000c1e1900 */
[----:B------:R-:W-:-:S03]  /*06f0*/  IMAD.WIDE R14, R15, 0x4, R10 ;  /* 0x000000040f0e7825 */ /* 0x000fc600078e020a */
[----:B------:R-:W2:Y:S04]  /*0700*/  LDG.E R19, desc[UR18][R10.64] ;  /* 0x000000120a137981 */ /* 0x000ea8000c1e1900 */
[----:B------:R-:W2:Y:S04]  /*0710*/  LDG.E R18, desc[UR18][R2.64+0x8] ;  /* 0x0000081202127981 */ /* 0x000ea8000c1e1900 */
[----:B------:R-:W5:Y:S04]  /*0720*/  LDG.E R20, desc[UR18][R2.64+0xc] ;  /* 0x00000c1202147981 */ /* 0x000f68000c1e1900 */
[----:B------:R-:W5:Y:S01]  /*0730*/  LDG.E R14, desc[UR18][R14.64] ;  /* 0x000000120e0e7981 */ /* 0x000f62000c1e1900 */
[----:B------:R-:W-:Y:S01]  /*0740*/  UIADD3 UR4, UPT, UPT, UR4, 0x4, URZ ;  /* 0x0000000404047890 */ /* 0x000fe2000fffe0ff */
[----:B----4-:R-:W-:-:S04]  /*0750*/  FFMA R5, R5, R6, R12 ;  /* 0x0000000605057223 */ /* 0x010fc8000000000c */
[----:B---3--:R-:W-:-:S04]  /*0760*/  FFMA R5, R16, R17, R5 ;  /* 0x0000001110057223 */ /* 0x008fc80000000005 */
[----:B--2---:R-:W-:-:S04]  /*0770*/  FFMA R5, R18, R19, R5 ;  /* 0x0000001312057223 */ /* 0x004fc80000000005 */
[----:B-----5:R-:W-:-:S07]  /*0780*/  FFMA R12, R20, R14, R5 ;  /* 0x0000000e140c7223 */ /* 0x020fce0000000005 */
.L_x_3:
[----:B------:R-:W-:Y:S05]  /*0790*/  BRA.U !UP1, `(.L_x_2) ;  /* 0x0000000109b07547 */ /* 0x000fea000b800000 */
[----:B------:R-:W-:Y:S01]  /*07a0*/  UISETP.NE.AND UP0, UPT, UR5, 0x1, UPT ;  /* 0x000000010500788c */ /* 0x000fe2000bf05270 */
[----:B------:R-:W-:Y:S01]  /*07b0*/  MOV R7, UR4 ;  /* 0x0000000400077c02 */ /* 0x000fe20008000f00 */
[----:B------:R-:W-:Y:S02]  /*07c0*/  ULOP3.LUT UR5, UR20, 0x1, URZ, 0xc0, !UPT ;  /* 0x0000000114057892 */ /* 0x000fe4000f8ec0ff */
[----:B------:R-:W-:Y:S02]  /*07d0*/  IMAD.U32 R15, RZ, RZ, UR20 ;  /* 0x00000014ff0f7e24 */ /* 0x000fe4000f8e00ff */
[----:B------:R-:W-:Y:S01]  /*07e0*/  UISETP.NE.U32.AND UP1, UPT, UR5, 0x1, UPT ;  /* 0x000000010500788c */ /* 0x000fe2000bf25070 */
[----:B------:R-:W-:-:S04]  /*07f0*/  PLOP3.LUT P1, PT, PT, PT, UP0, 0x80, 0x8 ;  /* 0x000000000008781c */ /* 0x000fc80003f2f008 */
[----:B------:R-:W1:Y:S01]  /*0800*/  @UP0 LDCU.64 UR6, c[0x0][0x388] ;  /* 0x00007100ff0607ac */ /* 0x000e620008000a00 */
[----:B------:R-:W-:Y:S01]  /*0810*/  PLOP3.LUT P0, PT, PT, PT, UP1, 0x80, 0x8 ;  /* 0x000000000008781c */ /* 0x000fe20003f0f018 */
[----:B------:R-:W2:Y:S01]  /*0820*/  @UP0 LDCU.64 UR8, c[0x0][0x390] ;  /* 0x00007200ff0807ac */ /* 0x000ea20008000a00 */
[----:B------:R-:W3:Y:S06]  /*0830*/  @UP0 LDCU.64 UR10, c[0x0][0x388] ;  /* 0x00007100ff0a07ac */ /* 0x000eec0008000a00 */
[C---:B------:R-:W-:Y:S01]  /*0840*/  @P1 VIADD R3, R13.reuse, UR4 ;  /* 0x000000040d031c36 */ /* 0x040fe20008000000 */
[----:B------:R-:W-:Y:S01]  /*0850*/  @P1 IADD3 R6, P2, PT, R13, UR4, RZ ;  /* 0x000000040d061c10 */ /* 0x000fe2000ff5e0ff */
[----:B------:R-:W4:Y:S01]  /*0860*/  @!UP1 LDCU.64 UR12, c[0x0][0x388] ;  /* 0x00007100ff0c97ac */ /* 0x000f220008000a00 */
[----:B------:R-:W-:Y:S01]  /*0870*/  @UP0 UIADD3 UR4, UPT, UPT, UR4, 0x2, URZ ;  /* 0x0000000204040890 */ /* 0x000fe2000fffe0ff */
[----:B-1----:R-:W-:-:S02]  /*0880*/  MOV R10, UR6 ;  /* 0x00000006000a7c02 */ /* 0x002fc40008000f00 */
[----:B------:R-:W-:Y:S01]  /*0890*/  MOV R11, UR7 ;  /* 0x00000007000b7c02 */ /* 0x000fe20008000f00 */
[----:B------:R-:W1:Y:S01]  /*08a0*/  @!UP1 LDCU.64 UR6, c[0x0][0x390] ;  /* 0x00007200ff0697ac */ /* 0x000e620008000a00 */
[----:B--2---:R-:W-:Y:S02]  /*08b0*/  MOV R4, UR8 ;  /* 0x0000000800047c02 */ /* 0x004fe40008000f00 */
[----:B------:R-:W-:Y:S01]  /*08c0*/  MOV R5, UR9 ;  /* 0x0000000900057c02 */ /* 0x000fe20008000f00 */
[----:B------:R-:W-:-:S04]  /*08d0*/  @P1 IMAD.WIDE.U32 R10, R3, 0x4, R10 ;  /* 0x00000004030a1825 */ /* 0x000fc800078e000a */
[----:B------:R-:W-:Y:S01]  /*08e0*/  @P1 IMAD R3, R7, UR20, R0 ;  /* 0x0000001407031c24 */ /* 0x000fe2000f8e0200 */
[----:B------:R-:W-:Y:S01]  /*08f0*/  @P1 IADD3.X R7, PT, PT, RZ, RZ, RZ, P2, !PT ;  /* 0x000000ffff071210 */ /* 0x000fe200017fe4ff */
[----:B0-----:R-:W2:Y:S01]  /*0900*/  @P1 LDG.E R11, desc[UR18][R10.64] ;  /* 0x000000120a0b1981 */ /* 0x001ea2000c1e1900 */
[C---:B---3--:R-:W-:Y:S01]  /*0910*/  @P1 LEA R2, P2, R6.reuse, UR10, 0x2 ;  /* 0x0000000a06021c11 */ /* 0x048fe2000f8410ff */
[----:B------:R-:W-:Y:S01]  /*0920*/  @P1 IMAD.WIDE R4, R3, 0x4, R4 ;  /* 0x0000000403041825 */ /* 0x000fe200078e0204 */
[----:B------:R-:W-:Y:S02]  /*0930*/  MOV R19, UR4 ;  /* 0x0000000400137c02 */ /* 0x000fe40008000f00 */
[----:B------:R-:W-:Y:S02]  /*0940*/  @P1 LEA.HI.X R3, R6, UR11, R7, 0x2, P2 ;  /* 0x0000000b06031c11 */ /* 0x000fe400090f1407 */
[----:B----4-:R-:W-:Y:S01]  /*0950*/  MOV R6, UR12 ;  /* 0x0000000c00067c02 */ /* 0x010fe20008000f00 */
[----:B------:R-:W-:Y:S01]  /*0960*/  @P1 IMAD.WIDE R14, R15, 0x4, R4 ;  /* 0x000000040f0e1825 */ /* 0x000fe200078e0204 */
[----:B------:R-:W-:Y:S01]  /*0970*/  MOV R7, UR13 ;  /* 0x0000000d00077c02 */ /* 0x000fe20008000f00 */
[----:B------:R-:W2:Y:S01]  /*0980*/  @P1 LDG.E R4, desc[UR18][R4.64] ;  /* 0x0000001204041981 */ /* 0x000ea2000c1e1900 */
[----:B------:R-:W-:Y:S01]  /*0990*/  @!P0 IADD3 R17, PT, PT, R13, UR4, RZ ;  /* 0x000000040d118c10 */ /* 0x000fe2000fffe0ff */
[----:B------:R-:W-:Y:S01]  /*09a0*/  @!P0 IMAD R19, R19, UR20, R0 ;  /* 0x0000001413138c24 */ /* 0x000fe2000f8e0200 */
[----:B-1----:R-:W-:Y:S01]  /*09b0*/  MOV R8, UR6 ;  /* 0x0000000600087c02 */ /* 0x002fe20008000f00 */
[----:B------:R-:W3:Y:S01]  /*09c0*/  @P1 LDG.E R14, desc[UR18][R14.64] ;  /* 0x000000120e0e1981 */ /* 0x000ee2000c1e1900 */
[----:B------:R-:W-:Y:S01]  /*09d0*/  MOV R9, UR7 ;  /* 0x0000000700097c02 */ /* 0x000fe20008000f00 */
[----:B------:R-:W-:-:S02]  /*09e0*/  @!P0 IMAD.WIDE.U32 R6, R17, 0x4, R6 ;  /* 0x0000000411068825 */ /* 0x000fc400078e0006 */
[----:B------:R-:W3:Y:S02]  /*09f0*/  @P1 LDG.E R2, desc[UR18][R2.64+0x4] ;  /* 0x0000041202021981 */ /* 0x000ee4000c1e1900 */
[----:B------:R-:W-:Y:S02]  /*0a00*/  @!P0 IMAD.WIDE R8, R19, 0x4, R8 ;  /* 0x0000000413088825 */ /* 0x000fe400078e0208 */
[----:B------:R-:W4:Y:S04]  /*0a10*/  @!P0 LDG.E R7, desc[UR18][R6.64] ;  /* 0x0000001206078981 */ /* 0x000f28000c1e1900 */
[----:B------:R-:W4:Y:S01]  /*0a20*/  @!P0 LDG.E R8, desc[UR18][R8.64] ;  /* 0x0000001208088981 */ /* 0x000f22000c1e1900 */
[----:B--2---:R-:W-:-:S04]  /*0a30*/  @P1 FFMA R11, R11, R4, R12 ;  /* 0x000000040b0b1223 */ /* 0x004fc8000000000c */
[----:B---3--:R-:W-:-:S04]  /*0a40*/  @P1 FFMA R12, R2, R14, R11 ;  /* 0x0000000e020c1223 */ /* 0x008fc8000000000b */
[----:B----4-:R-:W-:-:S07]  /*0a50*/  @!P0 FFMA R12, R7, R8, R12 ;  /* 0x00000008070c8223 */ /* 0x010fce000000000c */
.L_x_2:
[----:B------:R-:W1:Y:S01]  /*0a60*/  LDC.64 R2, c[0x0][0x398] ;  /* 0x0000e600ff027b82 */ /* 0x000e620000000a00 */
[----:B------:R-:W-:-:S05]  /*0a70*/  IADD3 R13, PT, PT, R0, R13, RZ ;  /* 0x0000000d000d7210 */ /* 0x000fca0007ffe0ff */
[----:B-1----:R-:W-:-:S05]  /*0a80*/  IMAD.WIDE R2, R13, 0x4, R2 ;  /* 0x000000040d027825 */ /* 0x002fca00078e0202 */
[----:B0-----:R-:W-:Y:S01]  /*0a90*/  STG.E desc[UR18][R2.64], R12 ;  /* 0x0000000c02007986 */ /* 0x001fe2000c101912 */
[----:B------:R-:W-:Y:S05]  /*0aa0*/  EXIT ;  /* 0x000000000000794d */ /* 0x000fea0003800000 */
.L_x_4:
[----:B------:R-:W-:-:S00]  /*0ab0*/  BRA `(.L_x_4) ;  /* 0xfffffffc00fc7947 */ /* 0x000fc0000383ffff */
[----:B------:R-:W-:-:S00]  /*0ac0*/  NOP ;  /* 0x0000000000007918 */ /* 0x000fc00000000000 */
        /* <DEDUP_REMOVED lines=11> */
.L_x_5:


//--------------------- .nv.shared.reserved.0     --------------------------
	.section	.nv.shared.reserved.0,"aw",@nobits
	.weak		__nv_reservedSMEM_offset_0_alias
	.size		__nv_reservedSMEM_offset_0_alias, 0, 64
	.other		__nv_reservedSMEM_offset_0_alias,@"STO_CUDA_RESERVED_SHARED STV_DEFAULT"
__nv_reservedSMEM_offset_0_alias:
	.zero		0
	.zero		64


//--------------------- .nv.constant0._Z20matrixMultiplyKerneliPfS_S_ --------------------------
	.section	.nv.constant0._Z20matrixMultiplyKerneliPfS_S_,"a",@progbits
	.sectionflags	@""
	.align	4
.nv.constant0._Z20matrixMultiplyKerneliPfS_S_:
	.zero		928


//--------------------- SYMBOLS --------------------------

	.type		.nv.reservedSmem.offset0,@object
	.size		.nv.reservedSmem.offset0,0x4
